//
// Generated by NVIDIA NVVM Compiler
//
// Compiler Build ID: CL-36424714
// Cuda compilation tools, release 13.0, V13.0.88
// Based on NVVM 20.0.0
//

.version 9.0
.target sm_100
.address_size 64

	// .globl	_Z13reverse_arrayPfi

.visible .entry _Z13reverse_arrayPfi(
	.param .u64 .ptr .align 1 _Z13reverse_arrayPfi_param_0,
	.param .u32 _Z13reverse_arrayPfi_param_1
)
{
	.reg .pred 	%p<2>;
	.reg .b32 	%r<17>;
	.reg .b32 	%f<3>;
	.reg .b64 	%rd<7>;

	ld.param.u64 	%rd1, [_Z13reverse_arrayPfi_param_0];
	ld.param.u32 	%r3, [_Z13reverse_arrayPfi_param_1];
	mov.u32 	%r4, %tid.x;
	mov.u32 	%r5, %ctaid.x;
	mov.u32 	%r6, %ntid.x;
	mul.lo.s32 	%r7, %r6, %r5;
	not.b32 	%r8, %r5;
	mul.lo.s32 	%r9, %r6, %r8;
	add.s32 	%r10, %r3, %r9;
	add.s32 	%r1, %r7, %r4;
	not.b32 	%r11, %r4;
	add.s32 	%r12, %r6, %r11;
	add.s32 	%r2, %r12, %r10;
	sub.s32 	%r13, %r3, %r7;
	min.s32 	%r14, %r6, %r13;
	neg.s32 	%r15, %r9;
	min.s32 	%r16, %r14, %r15;
	setp.ge.s32 	%p1, %r4, %r16;
	@%p1 bra 	$L__BB0_2;
	cvta.to.global.u64 	%rd2, %rd1;
	mul.wide.u32 	%rd3, %r1, 4;
	add.s64 	%rd4, %rd2, %rd3;
	ld.global.f32 	%f1, [%rd4];
	mul.wide.s32 	%rd5, %r2, 4;
	add.s64 	%rd6, %rd2, %rd5;
	ld.global.f32 	%f2, [%rd6];
	st.global.f32 	[%rd6], %f1;
	st.global.f32 	[%rd4], %f2;
$L__BB0_2:
	ret;

}


// ===== COMPILED SASS (sm_100) =====

	.target	sm_100

	.elftype	@"ET_EXEC"


//--------------------- .note.nv.tkinfo           --------------------------
	.section	.note.nv.tkinfo,"",@"SHT_NOTE"
	.sectionflags	@"SHF_NOTE_NV_TKINFO"
	.tkinfo
        /*0018*/ 	.word	0x00000002
        /*0030*/ 	.string	""
        /*0030*/ 	.string	"ptxas"
        /*0030*/ 	.string	"Cuda compilation tools, release 13.0, V13.0.88"
        /*0030*/ 	.string	"Build cuda_13.0.r13.0/compiler.36424714_0"
        /*0030*/ 	.string	"-arch sm_100 -m 64 "



//--------------------- .note.nv.cuinfo           --------------------------
	.section	.note.nv.cuinfo,"",@"SHT_NOTE"
	.sectionflags	@"SHF_NOTE_NV_CUINFO"
        /*0018*/ 	.short	0x0002
        /*001a*/ 	.short	0x0064
        /*001c*/ 	.short	0x0082
	.zero		2


//--------------------- .nv.info                  --------------------------
	.section	.nv.info,"",@"SHT_CUDA_INFO"
	.align	4


	//----- nvinfo : EIATTR_REGCOUNT
	.align		4
        /*0000*/ 	.byte	0x04, 0x2f
        /*0002*/ 	.short	(.L_1 - .L_0)
	.align		4
.L_0:
        /*0004*/ 	.word	index@(_Z13reverse_arrayPfi)
        /*0008*/ 	.word	0x0000000c


	//----- nvinfo : EIATTR_FRAME_SIZE
	.align		4
.L_1:
        /*000c*/ 	.byte	0x04, 0x11
        /*000e*/ 	.short	(.L_3 - .L_2)
	.align		4
.L_2:
        /*0010*/ 	.word	index@(_Z13reverse_arrayPfi)
        /*0014*/ 	.word	0x00000000


	//----- nvinfo : EIATTR_MIN_STACK_SIZE
	.align		4
.L_3:
        /*0018*/ 	.byte	0x04, 0x12
        /*001a*/ 	.short	(.L_5 - .L_4)
	.align		4
.L_4:
        /*001c*/ 	.word	index@(_Z13reverse_arrayPfi)
        /*0020*/ 	.word	0x00000000
.L_5:


//--------------------- .nv.compat                --------------------------
	.section	.nv.compat,"",@"SHT_CUDA_COMPAT_INFO"
	.align	4
        /*0000*/ 	.byte	0x02, 0x09, 0x00, 0x00, 0x02, 0x02, 0x01, 0x00, 0x02, 0x05, 0x05, 0x00, 0x03, 0x07, 0x01, 0x01
        /*0010*/ 	.byte	0x02, 0x03, 0x00, 0x00, 0x02, 0x06, 0x01, 0x00, 0x04, 0x0b, 0x08, 0x00, 0x09, 0x00, 0x00, 0x00
        /*0020*/ 	.byte	0x00, 0x00, 0x00, 0x00


//--------------------- .nv.info._Z13reverse_arrayPfi --------------------------
	.section	.nv.info._Z13reverse_arrayPfi,"",@"SHT_CUDA_INFO"
	.sectionflags	@""
	.align	4


	//----- nvinfo : EIATTR_CUDA_API_VERSION
	.align		4
        /*0000*/ 	.byte	0x04, 0x37
        /*0002*/ 	.short	(.L_7 - .L_6)
.L_6:
        /*0004*/ 	.word	0x00000082


	//----- nvinfo : EIATTR_KPARAM_INFO
	.align		4
.L_7:
        /*0008*/ 	.byte	0x04, 0x17
        /*000a*/ 	.short	(.L_9 - .L_8)
.L_8:
        /*000c*/ 	.word	0x00000000
        /*0010*/ 	.short	0x0001
        /*0012*/ 	.short	0x0008
        /*0014*/ 	.byte	0x00, 0xf0, 0x11, 0x00


	//----- nvinfo : EIATTR_KPARAM_INFO
	.align		4
.L_9:
        /*0018*/ 	.byte	0x04, 0x17
        /*001a*/ 	.short	(.L_11 - .L_10)
.L_10:
        /*001c*/ 	.word	0x00000000
        /*0020*/ 	.short	0x0000
        /*0022*/ 	.short	0x0000
        /*0024*/ 	.byte	0x00, 0xf5, 0x21, 0x00


	//----- nvinfo : EIATTR_SPARSE_MMA_MASK
	.align		4
.L_11:
        /*0028*/ 	.byte	0x03, 0x50
        /*002a*/ 	.short	0x0000


	//----- nvinfo : EIATTR_MAXREG_COUNT
	.align		4
        /*002c*/ 	.byte	0x03, 0x1b
        /*002e*/ 	.short	0x00ff


	//----- nvinfo : EIATTR_MERCURY_ISA_VERSION
	.align		4
        /*0030*/ 	.byte	0x03, 0x5f
        /*0032*/ 	.short	0x0101


	//----- nvinfo : EIATTR_VRC_CTA_INIT_COUNT
	.align		4
        /*0034*/ 	.byte	0x02, 0x4a
	.zero		1
	.zero		1


	//----- nvinfo : EIATTR_EXIT_INSTR_OFFSETS
	.align		4
        /*0038*/ 	.byte	0x04, 0x1c
        /*003a*/ 	.short	(.L_13 - .L_12)


	//   ....[0]....
.L_12:
        /*003c*/ 	.word	0x000000d0


	//   ....[1]....
        /*0040*/ 	.word	0x00000190


	//----- nvinfo : EIATTR_CBANK_PARAM_SIZE
	.align		4
.L_13:
        /*0044*/ 	.byte	0x03, 0x19
        /*0046*/ 	.short	0x000c


	//----- nvinfo : EIATTR_PARAM_CBANK
	.align		4
        /*0048*/ 	.byte	0x04, 0x0a
        /*004a*/ 	.short	(.L_15 - .L_14)
	.align		4
.L_14:
        /*004c*/ 	.word	index@(.nv.constant0._Z13reverse_arrayPfi)
        /*0050*/ 	.short	0x0380
        /*0052*/ 	.short	0x000c


	//----- nvinfo : EIATTR_SW_WAR
	.align		4
.L_15:
        /*0054*/ 	.byte	0x04, 0x36
        /*0056*/ 	.short	(.L_17 - .L_16)
.L_16:
        /*0058*/ 	.word	0x00000008
.L_17:


//--------------------- .nv.callgraph             --------------------------
	.section	.nv.callgraph,"",@"SHT_CUDA_CALLGRAPH"
	.align	4
	.sectionentsize	8
	.align		4
        /*0000*/ 	.word	0x00000000
	.align		4
        /*0004*/ 	.word	0xffffffff
	.align		4
        /*0008*/ 	.word	0x00000000
	.align		4
        /*000c*/ 	.word	0xfffffffe
	.align		4
        /*0010*/ 	.word	0x00000000
	.align		4
        /*0014*/ 	.word	0xfffffffd
	.align		4
        /*0018*/ 	.word	0x00000000
	.align		4
        /*001c*/ 	.word	0xfffffffc


//--------------------- .text._Z13reverse_arrayPfi --------------------------
	.section	.text._Z13reverse_arrayPfi,"ax",@progbits
	.align	128
        .global         _Z13reverse_arrayPfi
        .type           _Z13reverse_arrayPfi,@function
        .size           _Z13reverse_arrayPfi,(.L_x_1 - _Z13reverse_arrayPfi)
        .other          _Z13reverse_arrayPfi,@"STO_CUDA_ENTRY STV_DEFAULT"
_Z13reverse_arrayPfi:
.text._Z13reverse_arrayPfi:
[----:B------:R-:W-:Y:S08]  /*0000*/  LDC R1, c[0x0][0x37c] ;  /* 0x0000df00ff017b82 */ /* 0x000ff00000000800 */
[----:B------:R-:W0:Y:S01]  /*0010*/  S2UR UR5, SR_CTAID.X ;  /* 0x00000000000579c3 */ /* 0x000e220000002500 */
[----:B------:R-:W1:Y:S07]  /*0020*/  S2R R7, SR_TID.X ;  /* 0x0000000000077919 */ /* 0x000e6e0000002100 */
[----:B------:R-:W2:Y:S08]  /*0030*/  LDC R6, c[0x0][0x360] ;  /* 0x0000d800ff067b82 */ /* 0x000eb00000000800 */
[----:B------:R-:W3:Y:S01]  /*0040*/  LDC R9, c[0x0][0x388] ;  /* 0x0000e200ff097b82 */ /* 0x000ee20000000800 */
[----:B0-----:R-:W-:Y:S01]  /*0050*/  ULOP3.LUT UR4, URZ, UR5, URZ, 0x33, !UPT ;  /* 0x00000005ff047292 */ /* 0x001fe2000f8e33ff */
[----:B--2---:R-:W-:-:S05]  /*0060*/  IADD3 R2, PT, PT, -R6, RZ, RZ ;  /* 0x000000ff06027210 */ /* 0x004fca0007ffe1ff */
[----:B------:R-:W-:-:S05]  /*0070*/  IMAD R0, R6, UR4, RZ ;  /* 0x0000000406007c24 */ /* 0x000fca000f8e02ff */
[----:B------:R-:W-:Y:S01]  /*0080*/  IADD3 R3, PT, PT, -R0, RZ, RZ ;  /* 0x000000ff00037210 */ /* 0x000fe20007ffe1ff */
[----:B---3--:R-:W-:-:S05]  /*0090*/  IMAD R2, R2, UR5, R9 ;  /* 0x0000000502027c24 */ /* 0x008fca000f8e0209 */
[C---:B------:R-:W-:Y:S01]  /*00a0*/  VIMNMX3 R2, R6.reuse, R2, R3, PT ;  /* 0x000000020602720f */ /* 0x040fe20003800103 */
[----:B-1----:R-:W-:-:S03]  /*00b0*/  IMAD R3, R6, UR5, R7 ;  /* 0x0000000506037c24 */ /* 0x002fc6000f8e0207 */
[----:B------:R-:W-:-:S13]  /*00c0*/  ISETP.GE.AND P0, PT, R7, R2, PT ;  /* 0x000000020700720c */ /* 0x000fda0003f06270 */
[----:B------:R-:W-:Y:S05]  /*00d0*/  @P0 EXIT ;  /* 0x000000000000094d */ /* 0x000fea0003800000 */
[----:B------:R-:W0:Y:S01]  /*00e0*/  LDC.64 R4, c[0x0][0x380] ;  /* 0x0000e000ff047b82 */ /* 0x000e220000000a00 */
[----:B------:R-:W1:Y:S01]  /*00f0*/  LDCU.64 UR4, c[0x0][0x358] ;  /* 0x00006b00ff0477ac */ /* 0x000e620008000a00 */
[----:B------:R-:W-:Y:S02]  /*0100*/  IADD3 R0, PT, PT, R0, R9, RZ ;  /* 0x0000000900007210 */ /* 0x000fe40007ffe0ff */
[----:B------:R-:W-:-:S04]  /*0110*/  LOP3.LUT R7, RZ, R7, RZ, 0x33, !PT ;  /* 0x00000007ff077212 */ /* 0x000fc800078e33ff */
[----:B------:R-:W-:Y:S01]  /*0120*/  IADD3 R7, PT, PT, R0, R6, R7 ;  /* 0x0000000600077210 */ /* 0x000fe20007ffe007 */
[----:B0-----:R-:W-:-:S04]  /*0130*/  IMAD.WIDE.U32 R2, R3, 0x4, R4 ;  /* 0x0000000403027825 */ /* 0x001fc800078e0004 */
[----:B------:R-:W-:Y:S02]  /*0140*/  IMAD.WIDE R4, R7, 0x4, R4 ;  /* 0x0000000407047825 */ /* 0x000fe400078e0204 */
[----:B-1----:R-:W2:Y:S04]  /*0150*/  LDG.E R7, desc[UR4][R2.64] ;  /* 0x0000000402077981 */ /* 0x002ea8000c1e1900 */
[----:B------:R-:W3:Y:S04]  /*0160*/  LDG.E R9, desc[UR4][R4.64] ;  /* 0x0000000404097981 */ /* 0x000ee8000c1e1900 */
[----:B--2---:R-:W-:Y:S04]  /*0170*/  STG.E desc[UR4][R4.64], R7 ;  /* 0x0000000704007986 */ /* 0x004fe8000c101904 */
[----:B---3--:R-:W-:Y:S01]  /*0180*/  STG.E desc[UR4][R2.64], R9 ;  /* 0x0000000902007986 */ /* 0x008fe2000c101904 */
[----:B------:R-:W-:Y:S05]  /*0190*/  EXIT ;  /* 0x000000000000794d */ /* 0x000fea0003800000 */
.L_x_0:
[----:B------:R-:W-:-:S00]  /*01a0*/  BRA `(.L_x_0) ;  /* 0xfffffffc00fc7947 */ /* 0x000fc0000383ffff */
[----:B------:R-:W-:-:S00]  /*01b0*/  NOP ;  /* 0x0000000000007918 */ /* 0x000fc00000000000 */
        /* <DEDUP_REMOVED lines=12> */
.L_x_1:


//--------------------- .nv.shared.reserved.0     --------------------------
	.section	.nv.shared.reserved.0,"aw",@nobits
	.weak		__nv_reservedSMEM_offset_0_alias
	.size		__nv_reservedSMEM_offset_0_alias, 0, 64
	.other		__nv_reservedSMEM_offset_0_alias,@"STO_CUDA_RESERVED_SHARED STV_DEFAULT"
__nv_reservedSMEM_offset_0_alias:
	.zero		0
	.zero		64


//--------------------- .nv.constant0._Z13reverse_arrayPfi --------------------------
	.section	.nv.constant0._Z13reverse_arrayPfi,"a",@progbits
	.sectionflags	@""
	.align	4
.nv.constant0._Z13reverse_arrayPfi:
	.zero		908


//--------------------- SYMBOLS --------------------------

	.type		.nv.reservedSmem.offset0,@object
	.size		.nv.reservedSmem.offset0,0x4
